//
// Generated by NVIDIA NVVM Compiler
//
// Compiler Build ID: CL-36424714
// Cuda compilation tools, release 13.0, V13.0.88
// Based on NVVM 20.0.0
//

.version 9.0
.target sm_100
.address_size 64

	// .globl	_Z16histogram_kernelPcPii

.visible .entry _Z16histogram_kernelPcPii(
	.param .u64 .ptr .align 1 _Z16histogram_kernelPcPii_param_0,
	.param .u64 .ptr .align 1 _Z16histogram_kernelPcPii_param_1,
	.param .u32 _Z16histogram_kernelPcPii_param_2
)
{
	.reg .pred 	%p<3>;
	.reg .b32 	%r<9>;
	.reg .b64 	%rd<9>;

	ld.param.u64 	%rd1, [_Z16histogram_kernelPcPii_param_0];
	ld.param.u64 	%rd2, [_Z16histogram_kernelPcPii_param_1];
	ld.param.u32 	%r3, [_Z16histogram_kernelPcPii_param_2];
	mov.u32 	%r4, %ctaid.x;
	mov.u32 	%r5, %ntid.x;
	mov.u32 	%r6, %tid.x;
	mad.lo.s32 	%r1, %r4, %r5, %r6;
	setp.ge.s32 	%p1, %r1, %r3;
	@%p1 bra 	$L__BB0_3;
	cvta.to.global.u64 	%rd3, %rd1;
	cvt.s64.s32 	%rd4, %r1;
	add.s64 	%rd5, %rd3, %rd4;
	ld.global.s8 	%r7, [%rd5];
	add.s32 	%r2, %r7, -97;
	setp.gt.u32 	%p2, %r2, 25;
	@%p2 bra 	$L__BB0_3;
	cvta.to.global.u64 	%rd6, %rd2;
	mul.wide.u32 	%rd7, %r2, 4;
	add.s64 	%rd8, %rd6, %rd7;
	atom.global.add.u32 	%r8, [%rd8], 1;
$L__BB0_3:
	ret;

}


// ===== COMPILED SASS (sm_100) =====

	.target	sm_100

	.elftype	@"ET_EXEC"


//--------------------- .note.nv.tkinfo           --------------------------
	.section	.note.nv.tkinfo,"",@"SHT_NOTE"
	.sectionflags	@"SHF_NOTE_NV_TKINFO"
	.tkinfo
        /*0018*/ 	.word	0x00000002
        /*0030*/ 	.string	""
        /*0030*/ 	.string	"ptxas"
        /*0030*/ 	.string	"Cuda compilation tools, release 13.0, V13.0.88"
        /*0030*/ 	.string	"Build cuda_13.0.r13.0/compiler.36424714_0"
        /*0030*/ 	.string	"-arch sm_100 -m 64 "



//--------------------- .note.nv.cuinfo           --------------------------
	.section	.note.nv.cuinfo,"",@"SHT_NOTE"
	.sectionflags	@"SHF_NOTE_NV_CUINFO"
        /*0018*/ 	.short	0x0002
        /*001a*/ 	.short	0x0064
        /*001c*/ 	.short	0x0082
	.zero		2


//--------------------- .nv.info                  --------------------------
	.section	.nv.info,"",@"SHT_CUDA_INFO"
	.align	4


	//----- nvinfo : EIATTR_REGCOUNT
	.align		4
        /*0000*/ 	.byte	0x04, 0x2f
        /*0002*/ 	.short	(.L_1 - .L_0)
	.align		4
.L_0:
        /*0004*/ 	.word	index@(_Z16histogram_kernelPcPii)
        /*0008*/ 	.word	0x0000000a


	//----- nvinfo : EIATTR_FRAME_SIZE
	.align		4
.L_1:
        /*000c*/ 	.byte	0x04, 0x11
        /*000e*/ 	.short	(.L_3 - .L_2)
	.align		4
.L_2:
        /*0010*/ 	.word	index@(_Z16histogram_kernelPcPii)
        /*0014*/ 	.word	0x00000000


	//----- nvinfo : EIATTR_MIN_STACK_SIZE
	.align		4
.L_3:
        /*0018*/ 	.byte	0x04, 0x12
        /*001a*/ 	.short	(.L_5 - .L_4)
	.align		4
.L_4:
        /*001c*/ 	.word	index@(_Z16histogram_kernelPcPii)
        /*0020*/ 	.word	0x00000000
.L_5:


//--------------------- .nv.compat                --------------------------
	.section	.nv.compat,"",@"SHT_CUDA_COMPAT_INFO"
	.align	4
        /*0000*/ 	.byte	0x02, 0x09, 0x00, 0x00, 0x02, 0x02, 0x01, 0x00, 0x02, 0x05, 0x05, 0x00, 0x03, 0x07, 0x01, 0x01
        /*0010*/ 	.byte	0x02, 0x03, 0x00, 0x00, 0x02, 0x06, 0x01, 0x00, 0x04, 0x0b, 0x08, 0x00, 0x09, 0x00, 0x00, 0x00
        /*0020*/ 	.byte	0x00, 0x00, 0x00, 0x00


//--------------------- .nv.info._Z16histogram_kernelPcPii --------------------------
	.section	.nv.info._Z16histogram_kernelPcPii,"",@"SHT_CUDA_INFO"
	.sectionflags	@""
	.align	4


	//----- nvinfo : EIATTR_CUDA_API_VERSION
	.align		4
        /*0000*/ 	.byte	0x04, 0x37
        /*0002*/ 	.short	(.L_7 - .L_6)
.L_6:
        /*0004*/ 	.word	0x00000082


	//----- nvinfo : EIATTR_KPARAM_INFO
	.align		4
.L_7:
        /*0008*/ 	.byte	0x04, 0x17
        /*000a*/ 	.short	(.L_9 - .L_8)
.L_8:
        /*000c*/ 	.word	0x00000000
        /*0010*/ 	.short	0x0002
        /*0012*/ 	.short	0x0010
        /*0014*/ 	.byte	0x00, 0xf0, 0x11, 0x00


	//----- nvinfo : EIATTR_KPARAM_INFO
	.align		4
.L_9:
        /*0018*/ 	.byte	0x04, 0x17
        /*001a*/ 	.short	(.L_11 - .L_10)
.L_10:
        /*001c*/ 	.word	0x00000000
        /*0020*/ 	.short	0x0001
        /*0022*/ 	.short	0x0008
        /*0024*/ 	.byte	0x00, 0xf5, 0x21, 0x00


	//----- nvinfo : EIATTR_KPARAM_INFO
	.align		4
.L_11:
        /*0028*/ 	.byte	0x04, 0x17
        /*002a*/ 	.short	(.L_13 - .L_12)
.L_12:
        /*002c*/ 	.word	0x00000000
        /*0030*/ 	.short	0x0000
        /*0032*/ 	.short	0x0000
        /*0034*/ 	.byte	0x00, 0xf5, 0x21, 0x00


	//----- nvinfo : EIATTR_SPARSE_MMA_MASK
	.align		4
.L_13:
        /*0038*/ 	.byte	0x03, 0x50
        /*003a*/ 	.short	0x0000


	//----- nvinfo : EIATTR_MAXREG_COUNT
	.align		4
        /*003c*/ 	.byte	0x03, 0x1b
        /*003e*/ 	.short	0x00ff


	//----- nvinfo : EIATTR_MERCURY_ISA_VERSION
	.align		4
        /*0040*/ 	.byte	0x03, 0x5f
        /*0042*/ 	.short	0x0101


	//----- nvinfo : EIATTR_VRC_CTA_INIT_COUNT
	.align		4
        /*0044*/ 	.byte	0x02, 0x4a
	.zero		1
	.zero		1


	//----- nvinfo : EIATTR_EXIT_INSTR_OFFSETS
	.align		4
        /*0048*/ 	.byte	0x04, 0x1c
        /*004a*/ 	.short	(.L_15 - .L_14)


	//   ....[0]....
.L_14:
        /*004c*/ 	.word	0x00000070


	//   ....[1]....
        /*0050*/ 	.word	0x000000f0


	//   ....[2]....
        /*0054*/ 	.word	0x00000140


	//----- nvinfo : EIATTR_CBANK_PARAM_SIZE
	.align		4
.L_15:
        /*0058*/ 	.byte	0x03, 0x19
        /*005a*/ 	.short	0x0014


	//----- nvinfo : EIATTR_PARAM_CBANK
	.align		4
        /*005c*/ 	.byte	0x04, 0x0a
        /*005e*/ 	.short	(.L_17 - .L_16)
	.align		4
.L_16:
        /*0060*/ 	.word	index@(.nv.constant0._Z16histogram_kernelPcPii)
        /*0064*/ 	.short	0x0380
        /*0066*/ 	.short	0x0014


	//----- nvinfo : EIATTR_SW_WAR
	.align		4
.L_17:
        /*0068*/ 	.byte	0x04, 0x36
        /*006a*/ 	.short	(.L_19 - .L_18)
.L_18:
        /*006c*/ 	.word	0x00000008
.L_19:


//--------------------- .nv.callgraph             --------------------------
	.section	.nv.callgraph,"",@"SHT_CUDA_CALLGRAPH"
	.align	4
	.sectionentsize	8
	.align		4
        /*0000*/ 	.word	0x00000000
	.align		4
        /*0004*/ 	.word	0xffffffff
	.align		4
        /*0008*/ 	.word	0x00000000
	.align		4
        /*000c*/ 	.word	0xfffffffe
	.align		4
        /*0010*/ 	.word	0x00000000
	.align		4
        /*0014*/ 	.word	0xfffffffd
	.align		4
        /*0018*/ 	.word	0x00000000
	.align		4
        /*001c*/ 	.word	0xfffffffc


//--------------------- .text._Z16histogram_kernelPcPii --------------------------
	.section	.text._Z16histogram_kernelPcPii,"ax",@progbits
	.align	128
        .global         _Z16histogram_kernelPcPii
        .type           _Z16histogram_kernelPcPii,@function
        .size           _Z16histogram_kernelPcPii,(.L_x_1 - _Z16histogram_kernelPcPii)
        .other          _Z16histogram_kernelPcPii,@"STO_CUDA_ENTRY STV_DEFAULT"
_Z16histogram_kernelPcPii:
.text._Z16histogram_kernelPcPii:
[----:B------:R-:W-:Y:S01]  /*0000*/  LDC R1, c[0x0][0x37c] ;  /* 0x0000df00ff017b82 */ /* 0x000fe20000000800 */
[----:B------:R-:W0:Y:S07]  /*0010*/  S2R R3, SR_TID.X ;  /* 0x0000000000037919 */ /* 0x000e2e0000002100 */
[----:B------:R-:W0:Y:S01]  /*0020*/  S2UR UR4, SR_CTAID.X ;  /* 0x00000000000479c3 */ /* 0x000e220000002500 */
[----:B------:R-:W1:Y:S07]  /*0030*/  LDCU UR5, c[0x0][0x390] ;  /* 0x00007200ff0577ac */ /* 0x000e6e0008000800 */
[----:B------:R-:W0:Y:S02]  /*0040*/  LDC R0, c[0x0][0x360] ;  /* 0x0000d800ff007b82 */ /* 0x000e240000000800 */
[----:B0-----:R-:W-:-:S05]  /*0050*/  IMAD R0, R0, UR4, R3 ;  /* 0x0000000400007c24 */ /* 0x001fca000f8e0203 */
[----:B-1----:R-:W-:-:S13]  /*0060*/  ISETP.GE.AND P0, PT, R0, UR5, PT ;  /* 0x0000000500007c0c */ /* 0x002fda000bf06270 */
[----:B------:R-:W-:Y:S05]  /*0070*/  @P0 EXIT ;  /* 0x000000000000094d */ /* 0x000fea0003800000 */
[----:B------:R-:W0:Y:S01]  /*0080*/  LDCU.64 UR6, c[0x0][0x380] ;  /* 0x00007000ff0677ac */ /* 0x000e220008000a00 */
[----:B------:R-:W1:Y:S01]  /*0090*/  LDCU.64 UR4, c[0x0][0x358] ;  /* 0x00006b00ff0477ac */ /* 0x000e620008000a00 */
[----:B0-----:R-:W-:-:S04]  /*00a0*/  IADD3 R2, P0, PT, R0, UR6, RZ ;  /* 0x0000000600027c10 */ /* 0x001fc8000ff1e0ff */
[----:B------:R-:W-:-:S05]  /*00b0*/  LEA.HI.X.SX32 R3, R0, UR7, 0x1, P0 ;  /* 0x0000000700037c11 */ /* 0x000fca00080f0eff */
[----:B-1----:R-:W2:Y:S02]  /*00c0*/  LDG.E.S8 R2, desc[UR4][R2.64] ;  /* 0x0000000402027981 */ /* 0x002ea4000c1e1300 */
[----:B--2---:R-:W-:-:S05]  /*00d0*/  VIADD R5, R2, 0xffffff9f ;  /* 0xffffff9f02057836 */ /* 0x004fca0000000000 */
[----:B------:R-:W-:-:S13]  /*00e0*/  ISETP.GT.U32.AND P0, PT, R5, 0x19, PT ;  /* 0x000000190500780c */ /* 0x000fda0003f04070 */
[----:B------:R-:W-:Y:S05]  /*00f0*/  @P0 EXIT ;  /* 0x000000000000094d */ /* 0x000fea0003800000 */
[----:B------:R-:W0:Y:S01]  /*0100*/  LDC.64 R2, c[0x0][0x388] ;  /* 0x0000e200ff027b82 */ /* 0x000e220000000a00 */
[----:B------:R-:W-:Y:S02]  /*0110*/  IMAD.MOV.U32 R7, RZ, RZ, 0x1 ;  /* 0x00000001ff077424 */ /* 0x000fe400078e00ff */
[----:B0-----:R-:W-:-:S05]  /*0120*/  IMAD.WIDE.U32 R2, R5, 0x4, R2 ;  /* 0x0000000405027825 */ /* 0x001fca00078e0002 */
[----:B------:R-:W-:Y:S01]  /*0130*/  REDG.E.ADD.STRONG.GPU desc[UR4][R2.64], R7 ;  /* 0x000000070200798e */ /* 0x000fe2000c12e104 */
[----:B------:R-:W-:Y:S05]  /*0140*/  EXIT ;  /* 0x000000000000794d */ /* 0x000fea0003800000 */
.L_x_0:
[----:B------:R-:W-:-:S00]  /*0150*/  BRA `(.L_x_0) ;  /* 0xfffffffc00fc7947 */ /* 0x000fc0000383ffff */
[----:B------:R-:W-:-:S00]  /*0160*/  NOP ;  /* 0x0000000000007918 */ /* 0x000fc00000000000 */
        /* <DEDUP_REMOVED lines=9> */
.L_x_1:


//--------------------- .nv.shared.reserved.0     --------------------------
	.section	.nv.shared.reserved.0,"aw",@nobits
	.weak		__nv_reservedSMEM_offset_0_alias
	.size		__nv_reservedSMEM_offset_0_alias, 0, 64
	.other		__nv_reservedSMEM_offset_0_alias,@"STO_CUDA_RESERVED_SHARED STV_DEFAULT"
__nv_reservedSMEM_offset_0_alias:
	.zero		0
	.zero		64


//--------------------- .nv.constant0._Z16histogram_kernelPcPii --------------------------
	.section	.nv.constant0._Z16histogram_kernelPcPii,"a",@progbits
	.sectionflags	@""
	.align	4
.nv.constant0._Z16histogram_kernelPcPii:
	.zero		916


//--------------------- SYMBOLS --------------------------

	.type		.nv.reservedSmem.offset0,@object
	.size		.nv.reservedSmem.offset0,0x4
